















.version 7.8
.target sm_52
.address_size 64








.visible .entry _Z11nrm2_kernelPKdPdi(
.param .u64 _Z11nrm2_kernelPKdPdi_param_0,
.param .u64 _Z11nrm2_kernelPKdPdi_param_1,
.param .u32 _Z11nrm2_kernelPKdPdi_param_2
)
{
.reg .pred %p<7>;
.reg .b32 %r<20>;
.reg .f64 %fd<13>;
.reg .b64 %rd<9>;


	.shared .align 8 .b8 _ZZ11nrm2_kernelPKdPdiE5cache[2048];


ld.param.u64 %rd2, [_Z11nrm2_kernelPKdPdi_param_0];
ld.param.u64 %rd3, [_Z11nrm2_kernelPKdPdi_param_1];
ld.param.u32 %r12, [_Z11nrm2_kernelPKdPdi_param_2];
mov.u32 %r1, %ntid.x;
mov.u32 %r2, %ctaid.x;
mov.u32 %r3, %tid.x;
mad.lo.s32 %r18, %r2, %r1, %r3;
setp.ge.s32 %p1, %r18, %r12;
mov.f64 %fd12, 0d0000000000000000;
@%p1 bra $L__BB0_3;


mov.u32 %r13, %nctaid.x;
mul.lo.s32 %r5, %r1, %r13;
cvta.to.global.u64 %rd1, %rd2;


$L__BB0_2:
mul.wide.s32 %rd4, %r18, 8;
add.s64 %rd5, %rd1, %rd4;
ld.global.f64 %fd6, [%rd5];
fma.rn.f64 %fd12, %fd6, %fd6, %fd12;
add.s32 %r18, %r18, %r5;
setp.lt.s32 %p2, %r18, %r12;
@%p2 bra $L__BB0_2;


$L__BB0_3:
shl.b32 %r14, %r3, 3;
mov.u32 %r15, _ZZ11nrm2_kernelPKdPdiE5cache;
add.s32 %r8, %r15, %r14;
st.shared.f64 [%r8], %fd12;
bar.sync 0;
shr.u32 %r19, %r1, 1;
setp.eq.s32 %p3, %r19, 0;
@%p3 bra $L__BB0_8;


$L__BB0_5:
setp.ge.s32 %p4, %r3, %r19;
@%p4 bra $L__BB0_7;


shl.b32 %r16, %r19, 3;
add.s32 %r17, %r8, %r16;
ld.shared.f64 %fd7, [%r8];
ld.shared.f64 %fd8, [%r17];
add.f64 %fd9, %fd8, %fd7;
st.shared.f64 [%r8], %fd9;


$L__BB0_7:
bar.sync 0;
shr.s32 %r11, %r19, 1;
setp.gt.s32 %p5, %r19, 1;
mov.u32 %r19, %r11;
@%p5 bra $L__BB0_5;


$L__BB0_8:
setp.ne.s32 %p6, %r3, 0;
@%p6 bra $L__BB0_10;


ld.shared.f64 %fd10, [_ZZ11nrm2_kernelPKdPdiE5cache];
cvta.to.global.u64 %rd6, %rd3;
mul.wide.u32 %rd7, %r2, 8;
add.s64 %rd8, %rd6, %rd7;
st.global.f64 [%rd8], %fd10;


$L__BB0_10:
ret;


}




// ===== COMPILED SASS (sm_100) =====

	.target	sm_100

	.elftype	@"ET_EXEC"


//--------------------- .note.nv.tkinfo           --------------------------
	.section	.note.nv.tkinfo,"",@"SHT_NOTE"
	.sectionflags	@"SHF_NOTE_NV_TKINFO"
	.tkinfo
        /*0018*/ 	.word	0x00000002
        /*0030*/ 	.string	""
        /*0030*/ 	.string	"ptxas"
        /*0030*/ 	.string	"Cuda compilation tools, release 13.0, V13.0.88"
        /*0030*/ 	.string	"Build cuda_13.0.r13.0/compiler.36424714_0"
        /*0030*/ 	.string	"-arch sm_100 "



//--------------------- .note.nv.cuinfo           --------------------------
	.section	.note.nv.cuinfo,"",@"SHT_NOTE"
	.sectionflags	@"SHF_NOTE_NV_CUINFO"
        /*0018*/ 	.short	0x0002
        /*001a*/ 	.short	0x0034
        /*001c*/ 	.short	0x0082
	.zero		2


//--------------------- .nv.info                  --------------------------
	.section	.nv.info,"",@"SHT_CUDA_INFO"
	.align	4


	//----- nvinfo : EIATTR_REGCOUNT
	.align		4
        /*0000*/ 	.byte	0x04, 0x2f
        /*0002*/ 	.short	(.L_1 - .L_0)
	.align		4
.L_0:
        /*0004*/ 	.word	index@(_Z11nrm2_kernelPKdPdi)
        /*0008*/ 	.word	0x0000000e


	//----- nvinfo : EIATTR_FRAME_SIZE
	.align		4
.L_1:
        /*000c*/ 	.byte	0x04, 0x11
        /*000e*/ 	.short	(.L_3 - .L_2)
	.align		4
.L_2:
        /*0010*/ 	.word	index@(_Z11nrm2_kernelPKdPdi)
        /*0014*/ 	.word	0x00000000


	//----- nvinfo : EIATTR_MIN_STACK_SIZE
	.align		4
.L_3:
        /*0018*/ 	.byte	0x04, 0x12
        /*001a*/ 	.short	(.L_5 - .L_4)
	.align		4
.L_4:
        /*001c*/ 	.word	index@(_Z11nrm2_kernelPKdPdi)
        /*0020*/ 	.word	0x00000000
.L_5:


//--------------------- .nv.compat                --------------------------
	.section	.nv.compat,"",@"SHT_CUDA_COMPAT_INFO"
	.align	4
        /*0000*/ 	.byte	0x02, 0x09, 0x00, 0x00, 0x02, 0x02, 0x01, 0x00, 0x02, 0x05, 0x05, 0x00, 0x03, 0x07, 0x01, 0x01
        /*0010*/ 	.byte	0x02, 0x03, 0x00, 0x00, 0x02, 0x06, 0x01, 0x00, 0x04, 0x0b, 0x08, 0x00, 0x01, 0x00, 0x00, 0x00
        /*0020*/ 	.byte	0x00, 0x00, 0x00, 0x00


//--------------------- .nv.info._Z11nrm2_kernelPKdPdi --------------------------
	.section	.nv.info._Z11nrm2_kernelPKdPdi,"",@"SHT_CUDA_INFO"
	.sectionflags	@""
	.align	4


	//----- nvinfo : EIATTR_CUDA_API_VERSION
	.align		4
        /*0000*/ 	.byte	0x04, 0x37
        /*0002*/ 	.short	(.L_7 - .L_6)
.L_6:
        /*0004*/ 	.word	0x00000082


	//----- nvinfo : EIATTR_KPARAM_INFO
	.align		4
.L_7:
        /*0008*/ 	.byte	0x04, 0x17
        /*000a*/ 	.short	(.L_9 - .L_8)
.L_8:
        /*000c*/ 	.word	0x00000000
        /*0010*/ 	.short	0x0002
        /*0012*/ 	.short	0x0010
        /*0014*/ 	.byte	0x00, 0xf0, 0x11, 0x00


	//----- nvinfo : EIATTR_KPARAM_INFO
	.align		4
.L_9:
        /*0018*/ 	.byte	0x04, 0x17
        /*001a*/ 	.short	(.L_11 - .L_10)
.L_10:
        /*001c*/ 	.word	0x00000000
        /*0020*/ 	.short	0x0001
        /*0022*/ 	.short	0x0008
        /*0024*/ 	.byte	0x00, 0xf0, 0x21, 0x00


	//----- nvinfo : EIATTR_KPARAM_INFO
	.align		4
.L_11:
        /*0028*/ 	.byte	0x04, 0x17
        /*002a*/ 	.short	(.L_13 - .L_12)
.L_12:
        /*002c*/ 	.word	0x00000000
        /*0030*/ 	.short	0x0000
        /*0032*/ 	.short	0x0000
        /*0034*/ 	.byte	0x00, 0xf0, 0x21, 0x00


	//----- nvinfo : EIATTR_SPARSE_MMA_MASK
	.align		4
.L_13:
        /*0038*/ 	.byte	0x03, 0x50
        /*003a*/ 	.short	0x0000


	//----- nvinfo : EIATTR_MAXREG_COUNT
	.align		4
        /*003c*/ 	.byte	0x03, 0x1b
        /*003e*/ 	.short	0x00ff


	//----- nvinfo : EIATTR_NUM_BARRIERS
	.align		4
        /*0040*/ 	.byte	0x02, 0x4c
        /*0042*/ 	.byte	0x01
	.zero		1


	//----- nvinfo : EIATTR_MERCURY_ISA_VERSION
	.align		4
        /*0044*/ 	.byte	0x03, 0x5f
        /*0046*/ 	.short	0x0101


	//----- nvinfo : EIATTR_VRC_CTA_INIT_COUNT
	.align		4
        /*0048*/ 	.byte	0x02, 0x4a
	.zero		1
	.zero		1


	//----- nvinfo : EIATTR_EXIT_INSTR_OFFSETS
	.align		4
        /*004c*/ 	.byte	0x04, 0x1c
        /*004e*/ 	.short	(.L_15 - .L_14)


	//   ....[0]....
.L_14:
        /*0050*/ 	.word	0x000002a0


	//   ....[1]....
        /*0054*/ 	.word	0x00000320


	//----- nvinfo : EIATTR_CRS_STACK_SIZE
	.align		4
.L_15:
        /*0058*/ 	.byte	0x04, 0x1e
        /*005a*/ 	.short	(.L_17 - .L_16)
.L_16:
        /*005c*/ 	.word	0x00000000


	//----- nvinfo : EIATTR_CBANK_PARAM_SIZE
	.align		4
.L_17:
        /*0060*/ 	.byte	0x03, 0x19
        /*0062*/ 	.short	0x0014


	//----- nvinfo : EIATTR_PARAM_CBANK
	.align		4
        /*0064*/ 	.byte	0x04, 0x0a
        /*0066*/ 	.short	(.L_19 - .L_18)
	.align		4
.L_18:
        /*0068*/ 	.word	index@(.nv.constant0._Z11nrm2_kernelPKdPdi)
        /*006c*/ 	.short	0x0380
        /*006e*/ 	.short	0x0014


	//----- nvinfo : EIATTR_SW_WAR
	.align		4
.L_19:
        /*0070*/ 	.byte	0x04, 0x36
        /*0072*/ 	.short	(.L_21 - .L_20)
.L_20:
        /*0074*/ 	.word	0x00000008
.L_21:


//--------------------- .nv.callgraph             --------------------------
	.section	.nv.callgraph,"",@"SHT_CUDA_CALLGRAPH"
	.align	4
	.sectionentsize	8
	.align		4
        /*0000*/ 	.word	0x00000000
	.align		4
        /*0004*/ 	.word	0xffffffff
	.align		4
        /*0008*/ 	.word	0x00000000
	.align		4
        /*000c*/ 	.word	0xfffffffe
	.align		4
        /*0010*/ 	.word	0x00000000
	.align		4
        /*0014*/ 	.word	0xfffffffd
	.align		4
        /*0018*/ 	.word	0x00000000
	.align		4
        /*001c*/ 	.word	0xfffffffc


//--------------------- .text._Z11nrm2_kernelPKdPdi --------------------------
	.section	.text._Z11nrm2_kernelPKdPdi,"ax",@progbits
	.align	128
        .global         _Z11nrm2_kernelPKdPdi
        .type           _Z11nrm2_kernelPKdPdi,@function
        .size           _Z11nrm2_kernelPKdPdi,(.L_x_6 - _Z11nrm2_kernelPKdPdi)
        .other          _Z11nrm2_kernelPKdPdi,@"STO_CUDA_ENTRY STV_DEFAULT"
_Z11nrm2_kernelPKdPdi:
.text._Z11nrm2_kernelPKdPdi:
[----:B------:R-:W-:Y:S01]  /*0000*/  LDC R1, c[0x0][0x37c] ;  /* 0x0000df00ff017b82 */ /* 0x000fe20000000800 */
[----:B------:R-:W0:Y:S01]  /*0010*/  S2R R11, SR_CTAID.X ;  /* 0x00000000000b7919 */ /* 0x000e220000002500 */
[----:B------:R-:W0:Y:S01]  /*0020*/  LDCU UR6, c[0x0][0x360] ;  /* 0x00006c00ff0677ac */ /* 0x000e220008000800 */
[----:B------:R-:W-:Y:S01]  /*0030*/  BSSY.RECONVERGENT B0, `(.L_x_0) ;  /* 0x0000011000007945 */ /* 0x000fe20003800200 */
[----:B------:R-:W-:Y:S01]  /*0040*/  CS2R R2, SRZ ;  /* 0x0000000000027805 */ /* 0x000fe2000001ff00 */
[----:B------:R-:W0:Y:S01]  /*0050*/  S2R R8, SR_TID.X ;  /* 0x0000000000087919 */ /* 0x000e220000002100 */
[----:B------:R-:W1:Y:S01]  /*0060*/  LDCU UR4, c[0x0][0x390] ;  /* 0x00007200ff0477ac */ /* 0x000e620008000800 */
[----:B------:R-:W2:Y:S01]  /*0070*/  LDCU.64 UR8, c[0x0][0x358] ;  /* 0x00006b00ff0877ac */ /* 0x000ea20008000a00 */
[----:B0-----:R-:W-:-:S05]  /*0080*/  IMAD R0, R11, UR6, R8 ;  /* 0x000000060b007c24 */ /* 0x001fca000f8e0208 */
[----:B-1----:R-:W-:-:S13]  /*0090*/  ISETP.GE.AND P0, PT, R0, UR4, PT ;  /* 0x0000000400007c0c */ /* 0x002fda000bf06270 */
[----:B--2---:R-:W-:Y:S05]  /*00a0*/  @P0 BRA `(.L_x_1) ;  /* 0x0000000000240947 */ /* 0x004fea0003800000 */
[----:B------:R-:W0:Y:S08]  /*00b0*/  LDC R9, c[0x0][0x370] ;  /* 0x0000dc00ff097b82 */ /* 0x000e300000000800 */
[----:B------:R-:W1:Y:S01]  /*00c0*/  LDC.64 R6, c[0x0][0x380] ;  /* 0x0000e000ff067b82 */ /* 0x000e620000000a00 */
[----:B0-----:R-:W-:-:S07]  /*00d0*/  IMAD R9, R9, UR6, RZ ;  /* 0x0000000609097c24 */ /* 0x001fce000f8e02ff */
.L_x_2:
[----:B-1----:R-:W-:-:S06]  /*00e0*/  IMAD.WIDE R4, R0, 0x8, R6 ;  /* 0x0000000800047825 */ /* 0x002fcc00078e0206 */
[----:B------:R-:W2:Y:S01]  /*00f0*/  LDG.E.64 R4, desc[UR8][R4.64] ;  /* 0x0000000804047981 */ /* 0x000ea2000c1e1b00 */
[----:B------:R-:W-:-:S05]  /*0100*/  IMAD.IADD R0, R9, 0x1, R0 ;  /* 0x0000000109007824 */ /* 0x000fca00078e0200 */
[----:B------:R-:W-:Y:S01]  /*0110*/  ISETP.GE.AND P0, PT, R0, UR4, PT ;  /* 0x0000000400007c0c */ /* 0x000fe2000bf06270 */
[----:B--2---:R-:W-:-:S12]  /*0120*/  DFMA R2, R4, R4, R2 ;  /* 0x000000040402722b */ /* 0x004fd80000000002 */
[----:B------:R-:W-:Y:S05]  /*0130*/  @!P0 BRA `(.L_x_2) ;  /* 0xfffffffc00e88947 */ /* 0x000fea000383ffff */
.L_x_1:
[----:B------:R-:W-:Y:S05]  /*0140*/  BSYNC.RECONVERGENT B0 ;  /* 0x0000000000007941 */ /* 0x000fea0003800200 */
.L_x_0:
[----:B------:R-:W0:Y:S01]  /*0150*/  S2UR UR5, SR_CgaCtaId ;  /* 0x00000000000579c3 */ /* 0x000e220000008800 */
[----:B------:R-:W-:Y:S01]  /*0160*/  UMOV UR4, 0x400 ;  /* 0x0000040000047882 */ /* 0x000fe20000000000 */
[----:B------:R-:W-:Y:S01]  /*0170*/  ISETP.NE.AND P0, PT, R8, RZ, PT ;  /* 0x000000ff0800720c */ /* 0x000fe20003f05270 */
[----:B0-----:R-:W-:Y:S02]  /*0180*/  ULEA UR4, UR5, UR4, 0x18 ;  /* 0x0000000405047291 */ /* 0x001fe4000f8ec0ff */
[----:B------:R-:W-:-:S04]  /*0190*/  USHF.R.U32.HI UR5, URZ, 0x1, UR6 ;  /* 0x00000001ff057899 */ /* 0x000fc80008011606 */
[----:B------:R-:W-:Y:S01]  /*01a0*/  LEA R7, R8, UR4, 0x3 ;  /* 0x0000000408077c11 */ /* 0x000fe2000f8e18ff */
[----:B------:R-:W-:-:S04]  /*01b0*/  UISETP.NE.AND UP0, UPT, UR5, URZ, UPT ;  /* 0x000000ff0500728c */ /* 0x000fc8000bf05270 */
[----:B------:R0:W-:Y:S01]  /*01c0*/  STS.64 [R7], R2 ;  /* 0x0000000207007388 */ /* 0x0001e20000000a00 */
[----:B------:R-:W-:Y:S06]  /*01d0*/  BAR.SYNC.DEFER_BLOCKING 0x0 ;  /* 0x0000000000007b1d */ /* 0x000fec0000010000 */
[----:B------:R-:W-:Y:S05]  /*01e0*/  BRA.U !UP0, `(.L_x_3) ;  /* 0x00000001082c7547 */ /* 0x000fea000b800000 */
[----:B------:R-:W-:-:S07]  /*01f0*/  IMAD.U32 R0, RZ, RZ, UR5 ;  /* 0x00000005ff007e24 */ /* 0x000fce000f8e00ff */
.L_x_4:
[----:B------:R-:W-:-:S13]  /*0200*/  ISETP.GE.AND P1, PT, R8, R0, PT ;  /* 0x000000000800720c */ /* 0x000fda0003f26270 */
[----:B------:R-:W-:Y:S01]  /*0210*/  @!P1 IMAD R4, R0, 0x8, R7 ;  /* 0x0000000800049824 */ /* 0x000fe200078e0207 */
[----:B0-----:R-:W-:Y:S05]  /*0220*/  @!P1 LDS.64 R2, [R7] ;  /* 0x0000000007029984 */ /* 0x001fea0000000a00 */
[----:B------:R-:W0:Y:S02]  /*0230*/  @!P1 LDS.64 R4, [R4] ;  /* 0x0000000004049984 */ /* 0x000e240000000a00 */
[----:B0-----:R-:W-:-:S07]  /*0240*/  @!P1 DADD R2, R2, R4 ;  /* 0x0000000002029229 */ /* 0x001fce0000000004 */
[----:B------:R1:W-:Y:S01]  /*0250*/  @!P1 STS.64 [R7], R2 ;  /* 0x0000000207009388 */ /* 0x0003e20000000a00 */
[----:B------:R-:W-:Y:S01]  /*0260*/  BAR.SYNC.DEFER_BLOCKING 0x0 ;  /* 0x0000000000007b1d */ /* 0x000fe20000010000 */
[----:B------:R-:W-:Y:S02]  /*0270*/  ISETP.GT.AND P1, PT, R0, 0x1, PT ;  /* 0x000000010000780c */ /* 0x000fe40003f24270 */
[----:B------:R-:W-:-:S11]  /*0280*/  SHF.R.S32.HI R0, RZ, 0x1, R0 ;  /* 0x00000001ff007819 */ /* 0x000fd60000011400 */
[----:B-1----:R-:W-:Y:S05]  /*0290*/  @P1 BRA `(.L_x_4) ;  /* 0xfffffffc00d81947 */ /* 0x002fea000383ffff */
.L_x_3:
[----:B------:R-:W-:Y:S05]  /*02a0*/  @P0 EXIT ;  /* 0x000000000000094d */ /* 0x000fea0003800000 */
[----:B------:R-:W1:Y:S01]  /*02b0*/  S2UR UR5, SR_CgaCtaId ;  /* 0x00000000000579c3 */ /* 0x000e620000008800 */
[----:B------:R-:W-:-:S07]  /*02c0*/  UMOV UR4, 0x400 ;  /* 0x0000040000047882 */ /* 0x000fce0000000000 */
[----:B------:R-:W2:Y:S01]  /*02d0*/  LDC.64 R4, c[0x0][0x388] ;  /* 0x0000e200ff047b82 */ /* 0x000ea20000000a00 */
[----:B-1----:R-:W-:Y:S01]  /*02e0*/  ULEA UR4, UR5, UR4, 0x18 ;  /* 0x0000000405047291 */ /* 0x002fe2000f8ec0ff */
[----:B--2---:R-:W-:-:S08]  /*02f0*/  IMAD.WIDE.U32 R4, R11, 0x8, R4 ;  /* 0x000000080b047825 */ /* 0x004fd000078e0004 */
[----:B0-----:R-:W0:Y:S04]  /*0300*/  LDS.64 R2, [UR4] ;  /* 0x00000004ff027984 */ /* 0x001e280008000a00 */
[----:B0-----:R-:W-:Y:S01]  /*0310*/  STG.E.64 desc[UR8][R4.64], R2 ;  /* 0x0000000204007986 */ /* 0x001fe2000c101b08 */
[----:B------:R-:W-:Y:S05]  /*0320*/  EXIT ;  /* 0x000000000000794d */ /* 0x000fea0003800000 */
.L_x_5:
[----:B------:R-:W-:-:S00]  /*0330*/  BRA `(.L_x_5) ;  /* 0xfffffffc00fc7947 */ /* 0x000fc0000383ffff */
[----:B------:R-:W-:-:S00]  /*0340*/  NOP ;  /* 0x0000000000007918 */ /* 0x000fc00000000000 */
        /* <DEDUP_REMOVED lines=11> */
.L_x_6:


//--------------------- .nv.shared._Z11nrm2_kernelPKdPdi --------------------------
	.section	.nv.shared._Z11nrm2_kernelPKdPdi,"aw",@nobits
	.sectionflags	@""
	.align	8
.nv.shared._Z11nrm2_kernelPKdPdi:
	.zero		3072


//--------------------- .nv.shared.reserved.0     --------------------------
	.section	.nv.shared.reserved.0,"aw",@nobits
	.weak		__nv_reservedSMEM_offset_0_alias
	.size		__nv_reservedSMEM_offset_0_alias, 0, 64
	.other		__nv_reservedSMEM_offset_0_alias,@"STO_CUDA_RESERVED_SHARED STV_DEFAULT"
__nv_reservedSMEM_offset_0_alias:
	.zero		0
	.zero		64


//--------------------- .nv.constant0._Z11nrm2_kernelPKdPdi --------------------------
	.section	.nv.constant0._Z11nrm2_kernelPKdPdi,"a",@progbits
	.sectionflags	@""
	.align	4
.nv.constant0._Z11nrm2_kernelPKdPdi:
	.zero		916


//--------------------- SYMBOLS --------------------------

	.type		.nv.reservedSmem.offset0,@object
	.size		.nv.reservedSmem.offset0,0x4
	.type		.nv.reservedSmem.cap,@object
	.size		.nv.reservedSmem.cap,0x4
